//
// Generated by NVIDIA NVVM Compiler
//
// Compiler Build ID: CL-36424714
// Cuda compilation tools, release 13.0, V13.0.88
// Based on NVVM 20.0.0
//

.version 9.0
.target sm_100
.address_size 64

	// .globl	_Z7mysgemmiiiPKfS0_Pf
// _ZZ7mysgemmiiiPKfS0_PfE2As has been demoted
// _ZZ7mysgemmiiiPKfS0_PfE2Bs has been demoted

.visible .entry _Z7mysgemmiiiPKfS0_Pf(
	.param .u32 _Z7mysgemmiiiPKfS0_Pf_param_0,
	.param .u32 _Z7mysgemmiiiPKfS0_Pf_param_1,
	.param .u32 _Z7mysgemmiiiPKfS0_Pf_param_2,
	.param .u64 .ptr .align 1 _Z7mysgemmiiiPKfS0_Pf_param_3,
	.param .u64 .ptr .align 1 _Z7mysgemmiiiPKfS0_Pf_param_4,
	.param .u64 .ptr .align 1 _Z7mysgemmiiiPKfS0_Pf_param_5
)
{
	.reg .pred 	%p<12>;
	.reg .b32 	%r<45>;
	.reg .b32 	%f<63>;
	.reg .b64 	%rd<13>;
	// demoted variable
	.shared .align 4 .b8 _ZZ7mysgemmiiiPKfS0_PfE2As[1024];
	// demoted variable
	.shared .align 4 .b8 _ZZ7mysgemmiiiPKfS0_PfE2Bs[1024];
	ld.param.u32 	%r23, [_Z7mysgemmiiiPKfS0_Pf_param_0];
	ld.param.u32 	%r24, [_Z7mysgemmiiiPKfS0_Pf_param_1];
	ld.param.u32 	%r25, [_Z7mysgemmiiiPKfS0_Pf_param_2];
	ld.param.u64 	%rd3, [_Z7mysgemmiiiPKfS0_Pf_param_3];
	ld.param.u64 	%rd4, [_Z7mysgemmiiiPKfS0_Pf_param_4];
	ld.param.u64 	%rd5, [_Z7mysgemmiiiPKfS0_Pf_param_5];
	mov.u32 	%r26, %ctaid.x;
	mov.u32 	%r27, %ctaid.y;
	mov.u32 	%r42, %tid.x;
	mov.u32 	%r40, %tid.y;
	mov.u32 	%r28, %ntid.y;
	mad.lo.s32 	%r3, %r27, %r28, %r40;
	mov.u32 	%r29, %ntid.x;
	mad.lo.s32 	%r4, %r26, %r29, %r42;
	setp.lt.s32 	%p1, %r25, -14;
	mov.f32 	%f62, 0f00000000;
	@%p1 bra 	$L__BB0_7;
	add.s32 	%r30, %r25, -1;
	shr.s32 	%r31, %r30, 31;
	shr.u32 	%r32, %r31, 28;
	add.s32 	%r33, %r30, %r32;
	shr.s32 	%r34, %r33, 4;
	neg.s32 	%r44, %r34;
	shl.b32 	%r35, %r40, 6;
	mov.u32 	%r36, _ZZ7mysgemmiiiPKfS0_PfE2As;
	add.s32 	%r5, %r36, %r35;
	shl.b32 	%r37, %r42, 2;
	add.s32 	%r6, %r5, %r37;
	mov.u32 	%r38, _ZZ7mysgemmiiiPKfS0_PfE2Bs;
	add.s32 	%r8, %r38, %r37;
	add.s32 	%r7, %r8, %r35;
	mad.lo.s32 	%r43, %r25, %r3, %r42;
	mad.lo.s32 	%r41, %r40, %r24, %r4;
	shl.b32 	%r12, %r24, 4;
	cvta.to.global.u64 	%rd1, %rd3;
	cvta.to.global.u64 	%rd2, %rd4;
	mov.f32 	%f62, 0f00000000;
$L__BB0_2:
	setp.ge.s32 	%p2, %r3, %r23;
	setp.ge.s32 	%p3, %r42, %r25;
	mov.f32 	%f60, 0f00000000;
	or.pred  	%p4, %p2, %p3;
	@%p4 bra 	$L__BB0_4;
	mul.wide.s32 	%rd6, %r43, 4;
	add.s64 	%rd7, %rd1, %rd6;
	ld.global.f32 	%f60, [%rd7];
$L__BB0_4:
	setp.ge.s32 	%p5, %r4, %r24;
	st.shared.f32 	[%r6], %f60;
	setp.ge.s32 	%p6, %r40, %r25;
	mov.f32 	%f61, 0f00000000;
	or.pred  	%p7, %p5, %p6;
	@%p7 bra 	$L__BB0_6;
	mul.wide.s32 	%rd8, %r41, 4;
	add.s64 	%rd9, %rd2, %rd8;
	ld.global.f32 	%f61, [%rd9];
$L__BB0_6:
	st.shared.f32 	[%r7], %f61;
	bar.sync 	0;
	ld.shared.f32 	%f12, [%r5];
	ld.shared.f32 	%f13, [%r8];
	fma.rn.f32 	%f14, %f12, %f13, %f62;
	ld.shared.f32 	%f15, [%r5+4];
	ld.shared.f32 	%f16, [%r8+64];
	fma.rn.f32 	%f17, %f15, %f16, %f14;
	ld.shared.f32 	%f18, [%r5+8];
	ld.shared.f32 	%f19, [%r8+128];
	fma.rn.f32 	%f20, %f18, %f19, %f17;
	ld.shared.f32 	%f21, [%r5+12];
	ld.shared.f32 	%f22, [%r8+192];
	fma.rn.f32 	%f23, %f21, %f22, %f20;
	ld.shared.f32 	%f24, [%r5+16];
	ld.shared.f32 	%f25, [%r8+256];
	fma.rn.f32 	%f26, %f24, %f25, %f23;
	ld.shared.f32 	%f27, [%r5+20];
	ld.shared.f32 	%f28, [%r8+320];
	fma.rn.f32 	%f29, %f27, %f28, %f26;
	ld.shared.f32 	%f30, [%r5+24];
	ld.shared.f32 	%f31, [%r8+384];
	fma.rn.f32 	%f32, %f30, %f31, %f29;
	ld.shared.f32 	%f33, [%r5+28];
	ld.shared.f32 	%f34, [%r8+448];
	fma.rn.f32 	%f35, %f33, %f34, %f32;
	ld.shared.f32 	%f36, [%r5+32];
	ld.shared.f32 	%f37, [%r8+512];
	fma.rn.f32 	%f38, %f36, %f37, %f35;
	ld.shared.f32 	%f39, [%r5+36];
	ld.shared.f32 	%f40, [%r8+576];
	fma.rn.f32 	%f41, %f39, %f40, %f38;
	ld.shared.f32 	%f42, [%r5+40];
	ld.shared.f32 	%f43, [%r8+640];
	fma.rn.f32 	%f44, %f42, %f43, %f41;
	ld.shared.f32 	%f45, [%r5+44];
	ld.shared.f32 	%f46, [%r8+704];
	fma.rn.f32 	%f47, %f45, %f46, %f44;
	ld.shared.f32 	%f48, [%r5+48];
	ld.shared.f32 	%f49, [%r8+768];
	fma.rn.f32 	%f50, %f48, %f49, %f47;
	ld.shared.f32 	%f51, [%r5+52];
	ld.shared.f32 	%f52, [%r8+832];
	fma.rn.f32 	%f53, %f51, %f52, %f50;
	ld.shared.f32 	%f54, [%r5+56];
	ld.shared.f32 	%f55, [%r8+896];
	fma.rn.f32 	%f56, %f54, %f55, %f53;
	ld.shared.f32 	%f57, [%r5+60];
	ld.shared.f32 	%f58, [%r8+960];
	fma.rn.f32 	%f62, %f57, %f58, %f56;
	bar.sync 	0;
	add.s32 	%r44, %r44, 1;
	add.s32 	%r43, %r43, 16;
	add.s32 	%r42, %r42, 16;
	add.s32 	%r41, %r41, %r12;
	add.s32 	%r40, %r40, 16;
	setp.ne.s32 	%p8, %r44, 1;
	@%p8 bra 	$L__BB0_2;
$L__BB0_7:
	setp.ge.s32 	%p9, %r3, %r23;
	setp.ge.s32 	%p10, %r4, %r24;
	or.pred  	%p11, %p9, %p10;
	@%p11 bra 	$L__BB0_9;
	mad.lo.s32 	%r39, %r24, %r3, %r4;
	cvta.to.global.u64 	%rd10, %rd5;
	mul.wide.s32 	%rd11, %r39, 4;
	add.s64 	%rd12, %rd10, %rd11;
	st.global.f32 	[%rd12], %f62;
$L__BB0_9:
	ret;

}


// ===== COMPILED SASS (sm_100) =====

	.target	sm_100

	.elftype	@"ET_EXEC"


//--------------------- .note.nv.tkinfo           --------------------------
	.section	.note.nv.tkinfo,"",@"SHT_NOTE"
	.sectionflags	@"SHF_NOTE_NV_TKINFO"
	.tkinfo
        /*0018*/ 	.word	0x00000002
        /*0030*/ 	.string	""
        /*0030*/ 	.string	"ptxas"
        /*0030*/ 	.string	"Cuda compilation tools, release 13.0, V13.0.88"
        /*0030*/ 	.string	"Build cuda_13.0.r13.0/compiler.36424714_0"
        /*0030*/ 	.string	"-arch sm_100 -m 64 "



//--------------------- .note.nv.cuinfo           --------------------------
	.section	.note.nv.cuinfo,"",@"SHT_NOTE"
	.sectionflags	@"SHF_NOTE_NV_CUINFO"
        /*0018*/ 	.short	0x0002
        /*001a*/ 	.short	0x0064
        /*001c*/ 	.short	0x0082
	.zero		2


//--------------------- .nv.info                  --------------------------
	.section	.nv.info,"",@"SHT_CUDA_INFO"
	.align	4


	//----- nvinfo : EIATTR_REGCOUNT
	.align		4
        /*0000*/ 	.byte	0x04, 0x2f
        /*0002*/ 	.short	(.L_1 - .L_0)
	.align		4
.L_0:
        /*0004*/ 	.word	index@(_Z7mysgemmiiiPKfS0_Pf)
        /*0008*/ 	.word	0x00000020


	//----- nvinfo : EIATTR_FRAME_SIZE
	.align		4
.L_1:
        /*000c*/ 	.byte	0x04, 0x11
        /*000e*/ 	.short	(.L_3 - .L_2)
	.align		4
.L_2:
        /*0010*/ 	.word	index@(_Z7mysgemmiiiPKfS0_Pf)
        /*0014*/ 	.word	0x00000000


	//----- nvinfo : EIATTR_MIN_STACK_SIZE
	.align		4
.L_3:
        /*0018*/ 	.byte	0x04, 0x12
        /*001a*/ 	.short	(.L_5 - .L_4)
	.align		4
.L_4:
        /*001c*/ 	.word	index@(_Z7mysgemmiiiPKfS0_Pf)
        /*0020*/ 	.word	0x00000000
.L_5:


//--------------------- .nv.compat                --------------------------
	.section	.nv.compat,"",@"SHT_CUDA_COMPAT_INFO"
	.align	4
        /*0000*/ 	.byte	0x02, 0x09, 0x00, 0x00, 0x02, 0x02, 0x01, 0x00, 0x02, 0x05, 0x05, 0x00, 0x03, 0x07, 0x01, 0x01
        /*0010*/ 	.byte	0x02, 0x03, 0x00, 0x00, 0x02, 0x06, 0x01, 0x00, 0x04, 0x0b, 0x08, 0x00, 0x09, 0x00, 0x00, 0x00
        /*0020*/ 	.byte	0x00, 0x00, 0x00, 0x00


//--------------------- .nv.info._Z7mysgemmiiiPKfS0_Pf --------------------------
	.section	.nv.info._Z7mysgemmiiiPKfS0_Pf,"",@"SHT_CUDA_INFO"
	.sectionflags	@""
	.align	4


	//----- nvinfo : EIATTR_CUDA_API_VERSION
	.align		4
        /*0000*/ 	.byte	0x04, 0x37
        /*0002*/ 	.short	(.L_7 - .L_6)
.L_6:
        /*0004*/ 	.word	0x00000082


	//----- nvinfo : EIATTR_KPARAM_INFO
	.align		4
.L_7:
        /*0008*/ 	.byte	0x04, 0x17
        /*000a*/ 	.short	(.L_9 - .L_8)
.L_8:
        /*000c*/ 	.word	0x00000000
        /*0010*/ 	.short	0x0005
        /*0012*/ 	.short	0x0020
        /*0014*/ 	.byte	0x00, 0xf5, 0x21, 0x00


	//----- nvinfo : EIATTR_KPARAM_INFO
	.align		4
.L_9:
        /*0018*/ 	.byte	0x04, 0x17
        /*001a*/ 	.short	(.L_11 - .L_10)
.L_10:
        /*001c*/ 	.word	0x00000000
        /*0020*/ 	.short	0x0004
        /*0022*/ 	.short	0x0018
        /*0024*/ 	.byte	0x00, 0xf5, 0x21, 0x00


	//----- nvinfo : EIATTR_KPARAM_INFO
	.align		4
.L_11:
        /*0028*/ 	.byte	0x04, 0x17
        /*002a*/ 	.short	(.L_13 - .L_12)
.L_12:
        /*002c*/ 	.word	0x00000000
        /*0030*/ 	.short	0x0003
        /*0032*/ 	.short	0x0010
        /*0034*/ 	.byte	0x00, 0xf5, 0x21, 0x00


	//----- nvinfo : EIATTR_KPARAM_INFO
	.align		4
.L_13:
        /*0038*/ 	.byte	0x04, 0x17
        /*003a*/ 	.short	(.L_15 - .L_14)
.L_14:
        /*003c*/ 	.word	0x00000000
        /*0040*/ 	.short	0x0002
        /*0042*/ 	.short	0x0008
        /*0044*/ 	.byte	0x00, 0xf0, 0x11, 0x00


	//----- nvinfo : EIATTR_KPARAM_INFO
	.align		4
.L_15:
        /*0048*/ 	.byte	0x04, 0x17
        /*004a*/ 	.short	(.L_17 - .L_16)
.L_16:
        /*004c*/ 	.word	0x00000000
        /*0050*/ 	.short	0x0001
        /*0052*/ 	.short	0x0004
        /*0054*/ 	.byte	0x00, 0xf0, 0x11, 0x00


	//----- nvinfo : EIATTR_KPARAM_INFO
	.align		4
.L_17:
        /*0058*/ 	.byte	0x04, 0x17
        /*005a*/ 	.short	(.L_19 - .L_18)
.L_18:
        /*005c*/ 	.word	0x00000000
        /*0060*/ 	.short	0x0000
        /*0062*/ 	.short	0x0000
        /*0064*/ 	.byte	0x00, 0xf0, 0x11, 0x00


	//----- nvinfo : EIATTR_SPARSE_MMA_MASK
	.align		4
.L_19:
        /*0068*/ 	.byte	0x03, 0x50
        /*006a*/ 	.short	0x0000


	//----- nvinfo : EIATTR_MAXREG_COUNT
	.align		4
        /*006c*/ 	.byte	0x03, 0x1b
        /*006e*/ 	.short	0x00ff


	//----- nvinfo : EIATTR_NUM_BARRIERS
	.align		4
        /*0070*/ 	.byte	0x02, 0x4c
        /*0072*/ 	.byte	0x01
	.zero		1


	//----- nvinfo : EIATTR_MERCURY_ISA_VERSION
	.align		4
        /*0074*/ 	.byte	0x03, 0x5f
        /*0076*/ 	.short	0x0101


	//----- nvinfo : EIATTR_VRC_CTA_INIT_COUNT
	.align		4
        /*0078*/ 	.byte	0x02, 0x4a
	.zero		1
	.zero		1


	//----- nvinfo : EIATTR_EXIT_INSTR_OFFSETS
	.align		4
        /*007c*/ 	.byte	0x04, 0x1c
        /*007e*/ 	.short	(.L_21 - .L_20)


	//   ....[0]....
.L_20:
        /*0080*/ 	.word	0x00000610


	//   ....[1]....
        /*0084*/ 	.word	0x00000660


	//----- nvinfo : EIATTR_CBANK_PARAM_SIZE
	.align		4
.L_21:
        /*0088*/ 	.byte	0x03, 0x19
        /*008a*/ 	.short	0x0028


	//----- nvinfo : EIATTR_PARAM_CBANK
	.align		4
        /*008c*/ 	.byte	0x04, 0x0a
        /*008e*/ 	.short	(.L_23 - .L_22)
	.align		4
.L_22:
        /*0090*/ 	.word	index@(.nv.constant0._Z7mysgemmiiiPKfS0_Pf)
        /*0094*/ 	.short	0x0380
        /*0096*/ 	.short	0x0028


	//----- nvinfo : EIATTR_SW_WAR
	.align		4
.L_23:
        /*0098*/ 	.byte	0x04, 0x36
        /*009a*/ 	.short	(.L_25 - .L_24)
.L_24:
        /*009c*/ 	.word	0x00000008
.L_25:


//--------------------- .nv.callgraph             --------------------------
	.section	.nv.callgraph,"",@"SHT_CUDA_CALLGRAPH"
	.align	4
	.sectionentsize	8
	.align		4
        /*0000*/ 	.word	0x00000000
	.align		4
        /*0004*/ 	.word	0xffffffff
	.align		4
        /*0008*/ 	.word	0x00000000
	.align		4
        /*000c*/ 	.word	0xfffffffe
	.align		4
        /*0010*/ 	.word	0x00000000
	.align		4
        /*0014*/ 	.word	0xfffffffd
	.align		4
        /*0018*/ 	.word	0x00000000
	.align		4
        /*001c*/ 	.word	0xfffffffc


//--------------------- .text._Z7mysgemmiiiPKfS0_Pf --------------------------
	.section	.text._Z7mysgemmiiiPKfS0_Pf,"ax",@progbits
	.align	128
        .global         _Z7mysgemmiiiPKfS0_Pf
        .type           _Z7mysgemmiiiPKfS0_Pf,@function
        .size           _Z7mysgemmiiiPKfS0_Pf,(.L_x_3 - _Z7mysgemmiiiPKfS0_Pf)
        .other          _Z7mysgemmiiiPKfS0_Pf,@"STO_CUDA_ENTRY STV_DEFAULT"
_Z7mysgemmiiiPKfS0_Pf:
.text._Z7mysgemmiiiPKfS0_Pf:
[----:B------:R-:W-:Y:S01]  /*0000*/  LDC R1, c[0x0][0x37c] ;  /* 0x0000df00ff017b82 */ /* 0x000fe20000000800 */
[----:B------:R-:W0:Y:S01]  /*0010*/  S2R R15, SR_TID.Y ;  /* 0x00000000000f7919 */ /* 0x000e220000002200 */
[----:B------:R-:W1:Y:S06]  /*0020*/  LDCU UR9, c[0x0][0x388] ;  /* 0x00007100ff0977ac */ /* 0x000e6c0008000800 */
[----:B------:R-:W0:Y:S01]  /*0030*/  S2UR UR5, SR_CTAID.Y ;  /* 0x00000000000579c3 */ /* 0x000e220000002600 */
[----:B------:R-:W-:Y:S01]  /*0040*/  HFMA2 R21, -RZ, RZ, 0, 0 ;  /* 0x00000000ff157431 */ /* 0x000fe200000001ff */
[----:B------:R-:W2:Y:S01]  /*0050*/  S2R R0, SR_TID.X ;  /* 0x0000000000007919 */ /* 0x000ea20000002100 */
[----:B------:R-:W3:Y:S05]  /*0060*/  LDCU.64 UR10, c[0x0][0x358] ;  /* 0x00006b00ff0a77ac */ /* 0x000eea0008000a00 */
[----:B------:R-:W0:Y:S08]  /*0070*/  LDC R2, c[0x0][0x364] ;  /* 0x0000d900ff027b82 */ /* 0x000e300000000800 */
[----:B------:R-:W2:Y:S01]  /*0080*/  S2UR UR4, SR_CTAID.X ;  /* 0x00000000000479c3 */ /* 0x000ea20000002500 */
[----:B-1----:R-:W-:-:S07]  /*0090*/  UISETP.GE.AND UP0, UPT, UR9, -0xe, UPT ;  /* 0xfffffff20900788c */ /* 0x002fce000bf06270 */
[----:B------:R-:W2:Y:S01]  /*00a0*/  LDC R5, c[0x0][0x360] ;  /* 0x0000d800ff057b82 */ /* 0x000ea20000000800 */
[----:B0-----:R-:W-:Y:S02]  /*00b0*/  IMAD R3, R2, UR5, R15 ;  /* 0x0000000502037c24 */ /* 0x001fe4000f8e020f */
[----:B--2---:R-:W-:Y:S01]  /*00c0*/  IMAD R2, R5, UR4, R0 ;  /* 0x0000000405027c24 */ /* 0x004fe2000f8e0200 */
[----:B---3--:R-:W-:Y:S06]  /*00d0*/  BRA.U !UP0, `(.L_x_0) ;  /* 0x0000000508407547 */ /* 0x008fec000b800000 */
[----:B------:R-:W0:Y:S01]  /*00e0*/  S2UR UR7, SR_CgaCtaId ;  /* 0x00000000000779c3 */ /* 0x000e220000008800 */
[----:B------:R-:W1:Y:S01]  /*00f0*/  LDCU UR12, c[0x0][0x384] ;  /* 0x00007080ff0c77ac */ /* 0x000e620008000800 */
[----:B------:R-:W-:Y:S01]  /*0100*/  MOV R21, RZ ;  /* 0x000000ff00157202 */ /* 0x000fe20000000f00 */
[----:B------:R-:W-:Y:S01]  /*0110*/  IMAD R12, R3, UR9, R0 ;  /* 0x00000009030c7c24 */ /* 0x000fe2000f8e0200 */
[----:B------:R-:W-:Y:S01]  /*0120*/  UMOV UR6, 0x400 ;  /* 0x0000040000067882 */ /* 0x000fe20000000000 */
[----:B------:R-:W-:-:S03]  /*0130*/  UIADD3 UR4, UPT, UPT, UR9, -0x1, URZ ;  /* 0xffffffff09047890 */ /* 0x000fc6000fffe0ff */
[----:B------:R-:W2:Y:S01]  /*0140*/  LDC R13, c[0x0][0x384] ;  /* 0x0000e100ff0d7b82 */ /* 0x000ea20000000800 */
[----:B------:R-:W3:Y:S01]  /*0150*/  LDCU UR14, c[0x0][0x388] ;  /* 0x00007100ff0e77ac */ /* 0x000ee20008000800 */
[----:B------:R-:W-:Y:S01]  /*0160*/  USHF.R.S32.HI UR5, URZ, 0x1f, UR4 ;  /* 0x0000001fff057899 */ /* 0x000fe20008011404 */
[----:B------:R-:W4:Y:S03]  /*0170*/  LDCU UR13, c[0x0][0x380] ;  /* 0x00007000ff0d77ac */ /* 0x000f260008000800 */
[----:B------:R-:W-:Y:S01]  /*0180*/  ULEA.HI UR5, UR5, UR4, URZ, 0x4 ;  /* 0x0000000405057291 */ /* 0x000fe2000f8f20ff */
[----:B-1----:R-:W-:-:S03]  /*0190*/  IMAD R16, R15, UR12, R2 ;  /* 0x0000000c0f107c24 */ /* 0x002fc6000f8e0202 */
[----:B------:R-:W-:Y:S02]  /*01a0*/  USHF.R.S32.HI UR5, URZ, 0x4, UR5 ;  /* 0x00000004ff057899 */ /* 0x000fe40008011405 */
[----:B0-----:R-:W-:Y:S02]  /*01b0*/  ULEA UR8, UR7, UR6, 0x18 ;  /* 0x0000000607087291 */ /* 0x001fe4000f8ec0ff */
[----:B------:R-:W-:Y:S02]  /*01c0*/  UIADD3 UR6, UPT, UPT, UR6, 0x400, URZ ;  /* 0x0000040006067890 */ /* 0x000fe4000fffe0ff */
[----:B------:R-:W-:Y:S02]  /*01d0*/  UIADD3 UR5, UPT, UPT, -UR5, URZ, URZ ;  /* 0x000000ff05057290 */ /* 0x000fe4000fffe1ff */
[----:B------:R-:W-:Y:S01]  /*01e0*/  ULEA UR6, UR7, UR6, 0x18 ;  /* 0x0000000607067291 */ /* 0x000fe2000f8ec0ff */
[----:B------:R-:W-:-:S04]  /*01f0*/  LEA R17, R15, UR8, 0x6 ;  /* 0x000000080f117c11 */ /* 0x000fc8000f8e30ff */
[C---:B------:R-:W-:Y:S02]  /*0200*/  LEA R19, R0.reuse, R17, 0x2 ;  /* 0x0000001100137211 */ /* 0x040fe400078e10ff */
[----:B------:R-:W-:-:S04]  /*0210*/  LEA R14, R0, UR6, 0x2 ;  /* 0x00000006000e7c11 */ /* 0x000fc8000f8e10ff */
[----:B---34-:R-:W-:-:S07]  /*0220*/  LEA R18, R15, R14, 0x6 ;  /* 0x0000000e0f127211 */ /* 0x018fce00078e30ff */
.L_x_1:
[----:B------:R-:W-:Y:S01]  /*0230*/  ISETP.GE.AND P1, PT, R0, UR14, PT ;  /* 0x0000000e00007c0c */ /* 0x000fe2000bf26270 */
[----:B------:R-:W-:Y:S01]  /*0240*/  HFMA2 R29, -RZ, RZ, 0, 0 ;  /* 0x00000000ff1d7431 */ /* 0x000fe200000001ff */
[----:B------:R-:W-:Y:S02]  /*0250*/  ISETP.GE.AND P0, PT, R15, UR14, PT ;  /* 0x0000000e0f007c0c */ /* 0x000fe4000bf06270 */
[----:B------:R-:W-:Y:S02]  /*0260*/  ISETP.GE.OR P1, PT, R3, UR13, P1 ;  /* 0x0000000d03007c0c */ /* 0x000fe40008f26670 */
[----:B--2---:R-:W-:Y:S02]  /*0270*/  ISETP.GE.OR P0, PT, R2, R13, P0 ;  /* 0x0000000d0200720c */ /* 0x004fe40000706670 */
[----:B------:R-:W-:-:S09]  /*0280*/  MOV R22, RZ ;  /* 0x000000ff00167202 */ /* 0x000fd20000000f00 */
[----:B------:R-:W0:Y:S08]  /*0290*/  @!P1 LDC.64 R6, c[0x0][0x390] ;  /* 0x0000e400ff069b82 */ /* 0x000e300000000a00 */
[----:B------:R-:W1:Y:S01]  /*02a0*/  @!P0 LDC.64 R4, c[0x0][0x398] ;  /* 0x0000e600ff048b82 */ /* 0x000e620000000a00 */
[----:B0-----:R-:W-:-:S05]  /*02b0*/  @!P1 IMAD.WIDE R6, R12, 0x4, R6 ;  /* 0x000000040c069825 */ /* 0x001fca00078e0206 */
[----:B------:R-:W2:Y:S01]  /*02c0*/  @!P1 LDG.E R22, desc[UR10][R6.64] ;  /* 0x0000000a06169981 */ /* 0x000ea2000c1e1900 */
[----:B-1----:R-:W-:-:S05]  /*02d0*/  @!P0 IMAD.WIDE R24, R16, 0x4, R4 ;  /* 0x0000000410188825 */ /* 0x002fca00078e0204 */
[----:B------:R-:W3:Y:S01]  /*02e0*/  @!P0 LDG.E R29, desc[UR10][R24.64] ;  /* 0x0000000a181d8981 */ /* 0x000ee2000c1e1900 */
[----:B------:R-:W-:-:S04]  /*02f0*/  UIADD3 UR5, UPT, UPT, UR5, 0x1, URZ ;  /* 0x0000000105057890 */ /* 0x000fc8000fffe0ff */
[----:B------:R-:W-:Y:S01]  /*0300*/  UISETP.NE.AND UP0, UPT, UR5, 0x1, UPT ;  /* 0x000000010500788c */ /* 0x000fe2000bf05270 */
[----:B------:R-:W-:Y:S02]  /*0310*/  IADD3 R0, PT, PT, R0, 0x10, RZ ;  /* 0x0000001000007810 */ /* 0x000fe40007ffe0ff */
[----:B------:R-:W-:Y:S02]  /*0320*/  IADD3 R15, PT, PT, R15, 0x10, RZ ;  /* 0x000000100f0f7810 */ /* 0x000fe40007ffe0ff */
[----:B------:R-:W-:Y:S02]  /*0330*/  IADD3 R12, PT, PT, R12, 0x10, RZ ;  /* 0x000000100c0c7810 */ /* 0x000fe40007ffe0ff */
[----:B------:R-:W-:Y:S01]  /*0340*/  LEA R16, R13, R16, 0x4 ;  /* 0x000000100d107211 */ /* 0x000fe200078e20ff */
[----:B--2---:R-:W-:Y:S04]  /*0350*/  STS [R19], R22 ;  /* 0x0000001613007388 */ /* 0x004fe80000000800 */
[----:B---3--:R-:W-:Y:S01]  /*0360*/  STS [R18], R29 ;  /* 0x0000001d12007388 */ /* 0x008fe20000000800 */
[----:B------:R-:W-:Y:S06]  /*0370*/  BAR.SYNC.DEFER_BLOCKING 0x0 ;  /* 0x0000000000007b1d */ /* 0x000fec0000010000 */
[----:B------:R-:W-:Y:S04]  /*0380*/  LDS R28, [R14] ;  /* 0x000000000e1c7984 */ /* 0x000fe80000000800 */
[----:B------:R-:W0:Y:S04]  /*0390*/  LDS.128 R8, [R17] ;  /* 0x0000000011087984 */ /* 0x000e280000000c00 */
[----:B------:R-:W1:Y:S04]  /*03a0*/  LDS R29, [R14+0x40] ;  /* 0x000040000e1d7984 */ /* 0x000e680000000800 */
[----:B------:R-:W2:Y:S04]  /*03b0*/  LDS R27, [R14+0x80] ;  /* 0x000080000e1b7984 */ /* 0x000ea80000000800 */
[----:B------:R-:W3:Y:S04]  /*03c0*/  LDS R26, [R14+0xc0] ;  /* 0x0000c0000e1a7984 */ /* 0x000ee80000000800 */
[----:B------:R-:W-:Y:S04]  /*03d0*/  LDS R23, [R14+0x100] ;  /* 0x000100000e177984 */ /* 0x000fe80000000800 */
[----:B------:R-:W4:Y:S04]  /*03e0*/  LDS.128 R4, [R17+0x10] ;  /* 0x0000100011047984 */ /* 0x000f280000000c00 */
[----:B------:R-:W5:Y:S04]  /*03f0*/  LDS R20, [R14+0x140] ;  /* 0x000140000e147984 */ /* 0x000f680000000800 */
[----:B------:R-:W5:Y:S04]  /*0400*/  LDS R25, [R14+0x180] ;  /* 0x000180000e197984 */ /* 0x000f680000000800 */
[----:B------:R-:W5:Y:S04]  /*0410*/  LDS R22, [R14+0x1c0] ;  /* 0x0001c0000e167984 */ /* 0x000f680000000800 */
[----:B------:R-:W-:Y:S01]  /*0420*/  LDS R24, [R14+0x240] ;  /* 0x000240000e187984 */ /* 0x000fe20000000800 */
[----:B0-----:R-:W-:-:S03]  /*0430*/  FFMA R8, R8, R28, R21 ;  /* 0x0000001c08087223 */ /* 0x001fc60000000015 */
[----:B------:R-:W-:Y:S01]  /*0440*/  LDS R21, [R14+0x200] ;  /* 0x000200000e157984 */ /* 0x000fe20000000800 */
[----:B-1----:R-:W-:-:S04]  /*0450*/  FFMA R8, R29, R9, R8 ;  /* 0x000000091d087223 */ /* 0x002fc80000000008 */
[----:B--2---:R-:W-:-:S04]  /*0460*/  FFMA R27, R27, R10, R8 ;  /* 0x0000000a1b1b7223 */ /* 0x004fc80000000008 */
[----:B---3--:R-:W-:Y:S02]  /*0470*/  FFMA R27, R26, R11, R27 ;  /* 0x0000000b1a1b7223 */ /* 0x008fe4000000001b */
[----:B------:R-:W0:Y:S02]  /*0480*/  LDS.128 R8, [R17+0x20] ;  /* 0x0000200011087984 */ /* 0x000e240000000c00 */
[----:B----4-:R-:W-:-:S04]  /*0490*/  FFMA R23, R4, R23, R27 ;  /* 0x0000001704177223 */ /* 0x010fc8000000001b */
[----:B-----5:R-:W-:Y:S02]  /*04a0*/  FFMA R20, R20, R5, R23 ;  /* 0x0000000514147223 */ /* 0x020fe40000000017 */
[----:B------:R-:W1:Y:S02]  /*04b0*/  LDS R23, [R14+0x280] ;  /* 0x000280000e177984 */ /* 0x000e640000000800 */
[----:B------:R-:W-:Y:S02]  /*04c0*/  FFMA R25, R25, R6, R20 ;  /* 0x0000000619197223 */ /* 0x000fe40000000014 */
[----:B------:R-:W2:Y:S02]  /*04d0*/  LDS R20, [R14+0x2c0] ;  /* 0x0002c0000e147984 */ /* 0x000ea40000000800 */
[----:B------:R-:W-:Y:S02]  /*04e0*/  FFMA R27, R22, R7, R25 ;  /* 0x00000007161b7223 */ /* 0x000fe40000000019 */
[----:B------:R-:W-:Y:S04]  /*04f0*/  LDS R25, [R14+0x300] ;  /* 0x000300000e197984 */ /* 0x000fe80000000800 */
[----:B------:R-:W3:Y:S04]  /*0500*/  LDS.128 R4, [R17+0x30] ;  /* 0x0000300011047984 */ /* 0x000ee80000000c00 */
[----:B------:R-:W4:Y:S01]  /*0510*/  LDS R22, [R14+0x340] ;  /* 0x000340000e167984 */ /* 0x000f220000000800 */
[----:B0-----:R-:W-:-:S03]  /*0520*/  FFMA R27, R8, R21, R27 ;  /* 0x00000015081b7223 */ /* 0x001fc6000000001b */
[----:B------:R-:W0:Y:S04]  /*0530*/  LDS R21, [R14+0x380] ;  /* 0x000380000e157984 */ /* 0x000e280000000800 */
[----:B------:R-:W5:Y:S01]  /*0540*/  LDS R8, [R14+0x3c0] ;  /* 0x0003c0000e087984 */ /* 0x000f620000000800 */
[----:B------:R-:W-:-:S04]  /*0550*/  FFMA R24, R24, R9, R27 ;  /* 0x0000000918187223 */ /* 0x000fc8000000001b */
[----:B-1----:R-:W-:-:S04]  /*0560*/  FFMA R23, R23, R10, R24 ;  /* 0x0000000a17177223 */ /* 0x002fc80000000018 */
[----:B--2---:R-:W-:-:S04]  /*0570*/  FFMA R11, R20, R11, R23 ;  /* 0x0000000b140b7223 */ /* 0x004fc80000000017 */
[----:B---3--:R-:W-:-:S04]  /*0580*/  FFMA R11, R4, R25, R11 ;  /* 0x00000019040b7223 */ /* 0x008fc8000000000b */
[----:B----4-:R-:W-:-:S04]  /*0590*/  FFMA R22, R22, R5, R11 ;  /* 0x0000000516167223 */ /* 0x010fc8000000000b */
[----:B0-----:R-:W-:-:S04]  /*05a0*/  FFMA R21, R21, R6, R22 ;  /* 0x0000000615157223 */ /* 0x001fc80000000016 */
[----:B-----5:R-:W-:Y:S01]  /*05b0*/  FFMA R21, R8, R7, R21 ;  /* 0x0000000708157223 */ /* 0x020fe20000000015 */
[----:B------:R-:W-:Y:S06]  /*05c0*/  BAR.SYNC.DEFER_BLOCKING 0x0 ;  /* 0x0000000000007b1d */ /* 0x000fec0000010000 */
[----:B------:R-:W-:Y:S05]  /*05d0*/  BRA.U UP0, `(.L_x_1) ;  /* 0xfffffffd00147547 */ /* 0x000fea000b83ffff */
.L_x_0:
[----:B------:R-:W0:Y:S02]  /*05e0*/  LDCU.64 UR4, c[0x0][0x380] ;  /* 0x00007000ff0477ac */ /* 0x000e240008000a00 */
[----:B0-----:R-:W-:-:S04]  /*05f0*/  ISETP.GE.AND P0, PT, R2, UR5, PT ;  /* 0x0000000502007c0c */ /* 0x001fc8000bf06270 */
[----:B------:R-:W-:-:S13]  /*0600*/  ISETP.GE.OR P0, PT, R3, UR4, P0 ;  /* 0x0000000403007c0c */ /* 0x000fda0008706670 */
[----:B------:R-:W-:Y:S05]  /*0610*/  @P0 EXIT ;  /* 0x000000000000094d */ /* 0x000fea0003800000 */
[----:B------:R-:W0:Y:S01]  /*0620*/  LDC.64 R4, c[0x0][0x3a0] ;  /* 0x0000e800ff047b82 */ /* 0x000e220000000a00 */
[----:B------:R-:W-:-:S04]  /*0630*/  IMAD R3, R3, UR5, R2 ;  /* 0x0000000503037c24 */ /* 0x000fc8000f8e0202 */
[----:B0-----:R-:W-:-:S05]  /*0640*/  IMAD.WIDE R2, R3, 0x4, R4 ;  /* 0x0000000403027825 */ /* 0x001fca00078e0204 */
[----:B------:R-:W-:Y:S01]  /*0650*/  STG.E desc[UR10][R2.64], R21 ;  /* 0x0000001502007986 */ /* 0x000fe2000c10190a */
[----:B------:R-:W-:Y:S05]  /*0660*/  EXIT ;  /* 0x000000000000794d */ /* 0x000fea0003800000 */
.L_x_2:
[----:B------:R-:W-:-:S00]  /*0670*/  BRA `(.L_x_2) ;  /* 0xfffffffc00fc7947 */ /* 0x000fc0000383ffff */
[----:B------:R-:W-:-:S00]  /*0680*/  NOP ;  /* 0x0000000000007918 */ /* 0x000fc00000000000 */
[----:B------:R-:W-:-:S00]  /*0690*/  NOP ;  /* 0x0000000000007918 */ /* 0x000fc00000000000 */
[----:B------:R-:W-:-:S00]  /*06a0*/  NOP ;  /* 0x0000000000007918 */ /* 0x000fc00000000000 */
[----:B------:R-:W-:-:S00]  /*06b0*/  NOP ;  /* 0x0000000000007918 */ /* 0x000fc00000000000 */
[----:B------:R-:W-:-:S00]  /*06c0*/  NOP ;  /* 0x0000000000007918 */ /* 0x000fc00000000000 */
[----:B------:R-:W-:-:S00]  /*06d0*/  NOP ;  /* 0x0000000000007918 */ /* 0x000fc00000000000 */
[----:B------:R-:W-:-:S00]  /*06e0*/  NOP ;  /* 0x0000000000007918 */ /* 0x000fc00000000000 */
[----:B------:R-:W-:-:S00]  /*06f0*/  NOP ;  /* 0x0000000000007918 */ /* 0x000fc00000000000 */
.L_x_3:


//--------------------- .nv.shared._Z7mysgemmiiiPKfS0_Pf --------------------------
	.section	.nv.shared._Z7mysgemmiiiPKfS0_Pf,"aw",@nobits
	.sectionflags	@""
	.align	4
.nv.shared._Z7mysgemmiiiPKfS0_Pf:
	.zero		3072


//--------------------- .nv.shared.reserved.0     --------------------------
	.section	.nv.shared.reserved.0,"aw",@nobits
	.weak		__nv_reservedSMEM_offset_0_alias
	.size		__nv_reservedSMEM_offset_0_alias, 0, 64
	.other		__nv_reservedSMEM_offset_0_alias,@"STO_CUDA_RESERVED_SHARED STV_DEFAULT"
__nv_reservedSMEM_offset_0_alias:
	.zero		0
	.zero		64


//--------------------- .nv.constant0._Z7mysgemmiiiPKfS0_Pf --------------------------
	.section	.nv.constant0._Z7mysgemmiiiPKfS0_Pf,"a",@progbits
	.sectionflags	@""
	.align	4
.nv.constant0._Z7mysgemmiiiPKfS0_Pf:
	.zero		936


//--------------------- SYMBOLS --------------------------

	.type		.nv.reservedSmem.offset0,@object
	.size		.nv.reservedSmem.offset0,0x4
	.type		.nv.reservedSmem.cap,@object
	.size		.nv.reservedSmem.cap,0x4
